	.headerflags	@"EF_CUDA_TEXMODE_UNIFIED EF_CUDA_64BIT_ADDRESS EF_CUDA_ACCELERATORS EF_CUDA_SM90 EF_CUDA_VIRTUAL_SM(EF_CUDA_SM90)"
	.elftype	@"ET_EXEC"


//--------------------- .nv.info                  --------------------------
	.section	.nv.info,"",@"SHT_CUDA_INFO"
	.align	4


	//----- nvinfo : EIATTR_REGCOUNT
	.align		4
        /*0000*/ 	.byte	0x04, 0x2f
        /*0002*/ 	.short	(.L_1 - .L_0)
	.align		4
.L_0:
        /*0004*/ 	.word	index@(triton_poi_fused_convolution_relu_threshold_backward_22)
        /*0008*/ 	.word	0x00000016


	//----- nvinfo : EIATTR_MIN_STACK_SIZE
	.align		4
.L_1:
        /*000c*/ 	.byte	0x04, 0x12
        /*000e*/ 	.short	(.L_3 - .L_2)
	.align		4
.L_2:
        /*0010*/ 	.word	index@(triton_poi_fused_convolution_relu_threshold_backward_22)
        /*0014*/ 	.word	0x00000000


	//----- nvinfo : EIATTR_FRAME_SIZE
	.align		4
.L_3:
        /*0018*/ 	.byte	0x04, 0x11
        /*001a*/ 	.short	(.L_5 - .L_4)
	.align		4
.L_4:
        /*001c*/ 	.word	index@(triton_poi_fused_convolution_relu_threshold_backward_22)
        /*0020*/ 	.word	0x00000000


	//----- nvinfo : EIATTR_MIN_STACK_SIZE
	.align		4
.L_5:
        /*0024*/ 	.byte	0x04, 0x12
        /*0026*/ 	.short	(.L_7 - .L_6)
	.align		4
.L_6:
        /*0028*/ 	.word	index@(triton_poi_fused_convolution_relu_threshold_backward_22)
        /*002c*/ 	.word	0x00000000
.L_7:


//--------------------- .nv.info.triton_poi_fused_convolution_relu_threshold_backward_22 --------------------------
	.section	.nv.info.triton_poi_fused_convolution_relu_threshold_backward_22,"",@"SHT_CUDA_INFO"
	.sectionflags	@""
	.align	4


	//----- nvinfo : EIATTR_CUDA_API_VERSION
	.align		4
        /*0000*/ 	.byte	0x04, 0x37
        /*0002*/ 	.short	(.L_9 - .L_8)
.L_8:
        /*0004*/ 	.word	0x0000007c


	//----- nvinfo : EIATTR_KPARAM_INFO
	.align		4
.L_9:
        /*0008*/ 	.byte	0x04, 0x17
        /*000a*/ 	.short	(.L_11 - .L_10)
.L_10:
        /*000c*/ 	.word	0x00000000
        /*0010*/ 	.short	0x0005
        /*0012*/ 	.short	0x0024
        /*0014*/ 	.byte	0x00, 0xf0, 0x11, 0x00


	//----- nvinfo : EIATTR_KPARAM_INFO
	.align		4
.L_11:
        /*0018*/ 	.byte	0x04, 0x17
        /*001a*/ 	.short	(.L_13 - .L_12)
.L_12:
        /*001c*/ 	.word	0x00000000
        /*0020*/ 	.short	0x0004
        /*0022*/ 	.short	0x0020
        /*0024*/ 	.byte	0x00, 0xf0, 0x11, 0x00


	//----- nvinfo : EIATTR_KPARAM_INFO
	.align		4
.L_13:
        /*0028*/ 	.byte	0x04, 0x17
        /*002a*/ 	.short	(.L_15 - .L_14)
.L_14:
        /*002c*/ 	.word	0x00000000
        /*0030*/ 	.short	0x0003
        /*0032*/ 	.short	0x0018
        /*0034*/ 	.byte	0x00, 0xf4, 0x21, 0x00


	//----- nvinfo : EIATTR_KPARAM_INFO
	.align		4
.L_15:
        /*0038*/ 	.byte	0x04, 0x17
        /*003a*/ 	.short	(.L_17 - .L_16)
.L_16:
        /*003c*/ 	.word	0x00000000
        /*0040*/ 	.short	0x0002
        /*0042*/ 	.short	0x0010
        /*0044*/ 	.byte	0x00, 0xf4, 0x21, 0x00


	//----- nvinfo : EIATTR_KPARAM_INFO
	.align		4
.L_17:
        /*0048*/ 	.byte	0x04, 0x17
        /*004a*/ 	.short	(.L_19 - .L_18)
.L_18:
        /*004c*/ 	.word	0x00000000
        /*0050*/ 	.short	0x0001
        /*0052*/ 	.short	0x0008
        /*0054*/ 	.byte	0x00, 0xf4, 0x21, 0x00


	//----- nvinfo : EIATTR_KPARAM_INFO
	.align		4
.L_19:
        /*0058*/ 	.byte	0x04, 0x17
        /*005a*/ 	.short	(.L_21 - .L_20)
.L_20:
        /*005c*/ 	.word	0x00000000
        /*0060*/ 	.short	0x0000
        /*0062*/ 	.short	0x0000
        /*0064*/ 	.byte	0x00, 0xf4, 0x21, 0x00


	//----- nvinfo : EIATTR_SPARSE_MMA_MASK
	.align		4
.L_21:
        /*0068*/ 	.byte	0x03, 0x50
        /*006a*/ 	.short	0x0000


	//----- nvinfo : EIATTR_MAXREG_COUNT
	.align		4
        /*006c*/ 	.byte	0x03, 0x1b
        /*006e*/ 	.short	0x00ff


	//----- nvinfo : EIATTR_EXIT_INSTR_OFFSETS
	.align		4
        /*0070*/ 	.byte	0x04, 0x1c
        /*0072*/ 	.short	(.L_23 - .L_22)


	//   ....[0]....
.L_22:
        /*0074*/ 	.word	0x00000480


	//   ....[1]....
        /*0078*/ 	.word	0x000004a0


	//----- nvinfo : EIATTR_REQNTID
	.align		4
.L_23:
        /*007c*/ 	.byte	0x04, 0x10
        /*007e*/ 	.short	(.L_25 - .L_24)
.L_24:
        /*0080*/ 	.word	0x00000080
        /*0084*/ 	.word	0x00000001
        /*0088*/ 	.word	0x00000001


	//----- nvinfo : EIATTR_CBANK_PARAM_SIZE
	.align		4
.L_25:
        /*008c*/ 	.byte	0x03, 0x19
        /*008e*/ 	.short	0x0028


	//----- nvinfo : EIATTR_PARAM_CBANK
	.align		4
        /*0090*/ 	.byte	0x04, 0x0a
        /*0092*/ 	.short	(.L_27 - .L_26)
	.align		4
.L_26:
        /*0094*/ 	.word	index@(.nv.constant0.triton_poi_fused_convolution_relu_threshold_backward_22)
        /*0098*/ 	.short	0x0210
        /*009a*/ 	.short	0x0028


	//----- nvinfo : EIATTR_SW_WAR
	.align		4
.L_27:
        /*009c*/ 	.byte	0x04, 0x36
        /*009e*/ 	.short	(.L_29 - .L_28)
.L_28:
        /*00a0*/ 	.word	0x00000008
.L_29:


//--------------------- .nv.callgraph             --------------------------
	.section	.nv.callgraph,"",@"SHT_CUDA_CALLGRAPH"
	.align	4
	.sectionentsize	8
	.align		4
        /*0000*/ 	.word	0x00000000
	.align		4
        /*0004*/ 	.word	0xffffffff
	.align		4
        /*0008*/ 	.word	0x00000000
	.align		4
        /*000c*/ 	.word	0xfffffffe
	.align		4
        /*0010*/ 	.word	0x00000000
	.align		4
        /*0014*/ 	.word	0xfffffffd
	.align		4
        /*0018*/ 	.word	0x00000000
	.align		4
        /*001c*/ 	.word	0xfffffffc


//--------------------- .text.triton_poi_fused_convolution_relu_threshold_backward_22 --------------------------
	.section	.text.triton_poi_fused_convolution_relu_threshold_backward_22,"ax",@progbits
	.sectionflags	@"SHF_BARRIERS=1"
	.align	128
        .global         triton_poi_fused_convolution_relu_threshold_backward_22
        .type           triton_poi_fused_convolution_relu_threshold_backward_22,@function
        .size           triton_poi_fused_convolution_relu_threshold_backward_22,(.L_x_1 - triton_poi_fused_convolution_relu_threshold_backward_22)
        .other          triton_poi_fused_convolution_relu_threshold_backward_22,@"STO_CUDA_ENTRY STV_DEFAULT"
triton_poi_fused_convolution_relu_threshold_backward_22:
.text.triton_poi_fused_convolution_relu_threshold_backward_22:
[----:B------:R-:W0:Y:S02]  /*0000*/  LDC R1, c[0x0][0x28] ;  /* 0x00000a00ff017b82 */ /* 0x000e240000000800 */
[----:B------:R-:W1:Y:S01]  /*0010*/  S2R R6, SR_TID.X ;  /* 0x0000000000067919 */ /* 0x000e620000002100 */
[----:B------:R-:W2:Y:S01]  /*0020*/  S2UR UR4, SR_CTAID.X ;  /* 0x00000000000479c3 */ /* 0x000ea20000002500 */
[----:B------:R-:W-:Y:S01]  /*0030*/  ULDC.64 UR8, c[0x0][0x208] ;  /* 0x0000820000087ab9 */ /* 0x000fe20000000a00 */
[----:B------:R-:W3:Y:S06]  /*0040*/  S2R R2, SR_CTAID.Y ;  /* 0x0000000000027919 */ /* 0x000eec0000002600 */
[----:B------:R-:W4:Y:S01]  /*0050*/  LDC.64 R4, c[0x0][0x218] ;  /* 0x00008600ff047b82 */ /* 0x000f220000000a00 */
[----:B--2---:R-:W-:Y:S01]  /*0060*/  USHF.L.U32 UR4, UR4, 0x4, URZ ;  /* 0x0000000404047899 */ /* 0x004fe2000800063f */
[----:B-1----:R-:W-:Y:S01]  /*0070*/  IMAD.SHL.U32 R7, R6, 0x2, RZ ;  /* 0x0000000206077824 */ /* 0x002fe200078e00ff */
[----:B------:R-:W-:Y:S01]  /*0080*/  SHF.R.U32.HI R11, RZ, 0x3, R6 ;  /* 0x00000003ff0b7819 */ /* 0x000fe20000011606 */
[----:B---3--:R-:W-:Y:S01]  /*0090*/  IMAD.SHL.U32 R0, R2, 0x10, RZ ;  /* 0x0000001002007824 */ /* 0x008fe200078e00ff */
[----:B------:R-:W-:-:S02]  /*00a0*/  SHF.R.S32.HI R9, RZ, 0x1b, R2 ;  /* 0x0000001bff097819 */ /* 0x000fc40000011402 */
[----:B------:R-:W-:Y:S01]  /*00b0*/  LOP3.LUT R7, R7, 0xe, RZ, 0xc0, !PT ;  /* 0x0000000e07077812 */ /* 0x000fe200078ec0ff */
[----:B------:R-:W1:Y:S01]  /*00c0*/  LDC.64 R2, c[0x0][0x210] ;  /* 0x00008400ff027b82 */ /* 0x000e620000000a00 */
[----:B------:R-:W-:Y:S02]  /*00d0*/  SGXT R9, R9, 0x1 ;  /* 0x000000010909781a */ /* 0x000fe40000000200 */
[----:B------:R-:W-:Y:S02]  /*00e0*/  LOP3.LUT R8, R0, R7, RZ, 0xfc, !PT ;  /* 0x0000000700087212 */ /* 0x000fe400078efcff */
[----:B------:R-:W-:Y:S02]  /*00f0*/  SGXT.U32 R11, R11, 0x4 ;  /* 0x000000040b0b781a */ /* 0x000fe40000000000 */
[----:B------:R-:W-:-:S04]  /*0100*/  LEA.HI R9, R9, R8, RZ, 0x9 ;  /* 0x0000000809097211 */ /* 0x000fc800078f48ff */
[C---:B------:R-:W-:Y:S01]  /*0110*/  LOP3.LUT R13, R9.reuse, 0xfffffe00, RZ, 0xc0, !PT ;  /* 0xfffffe00090d7812 */ /* 0x040fe200078ec0ff */
[----:B------:R-:W-:-:S04]  /*0120*/  IMAD.SHL.U32 R9, R9, 0x10, RZ ;  /* 0x0000001009097824 */ /* 0x000fc800078e00ff */
[----:B------:R-:W-:Y:S01]  /*0130*/  IMAD.IADD R13, R8, 0x1, -R13 ;  /* 0x00000001080d7824 */ /* 0x000fe200078e0a0d */
[----:B------:R-:W-:Y:S02]  /*0140*/  LOP3.LUT R8, R11, UR4, RZ, 0xfc, !PT ;  /* 0x000000040b087c12 */ /* 0x000fe4000f8efcff */
[----:B------:R-:W-:Y:S01]  /*0150*/  LOP3.LUT R10, R9, 0xffffe000, RZ, 0xc0, !PT ;  /* 0xffffe000090a7812 */ /* 0x000fe200078ec0ff */
[----:B----4-:R-:W-:Y:S01]  /*0160*/  IMAD.WIDE R14, R13, 0x4, R4 ;  /* 0x000000040d0e7825 */ /* 0x010fe200078e0204 */
[C---:B------:R-:W-:Y:S02]  /*0170*/  ISETP.GE.AND P0, PT, R8.reuse, 0x10, PT ;  /* 0x000000100800780c */ /* 0x040fe40003f06270 */
[----:B------:R-:W-:Y:S01]  /*0180*/  CS2R R4, SRZ ;  /* 0x0000000000047805 */ /* 0x000fe2000001ff00 */
[----:B------:R-:W-:-:S04]  /*0190*/  IMAD R9, R8, 0x200, R13 ;  /* 0x0000020008097824 */ /* 0x000fc800078e020d */
[----:B------:R-:W-:-:S04]  /*01a0*/  IMAD.IADD R9, R9, 0x1, R10 ;  /* 0x0000000109097824 */ /* 0x000fc800078e020a */
[----:B-1----:R-:W-:Y:S02]  /*01b0*/  IMAD.WIDE R12, R9, 0x4, R2 ;  /* 0x00000004090c7825 */ /* 0x002fe400078e0202 */
[----:B------:R-:W2:Y:S04]  /*01c0*/  LDG.E.EL.64 R2, desc[UR8][R14.64] ;  /* 0x000000080e027981 */ /* 0x000ea8000c2e1b00 */
[----:B------:R-:W2:Y:S01]  /*01d0*/  @!P0 LDG.E.EL.64 R4, desc[UR8][R12.64] ;  /* 0x000000080c048981 */ /* 0x000ea2000c2e1b00 */
[----:B------:R-:W1:Y:S01]  /*01e0*/  S2UR UR6, SR_CgaCtaId ;  /* 0x00000000000679c3 */ /* 0x000e620000008800 */
[----:B------:R-:W-:Y:S01]  /*01f0*/  IMAD.SHL.U32 R8, R6, 0x20, RZ ;  /* 0x0000002006087824 */ /* 0x000fe200078e00ff */
[----:B------:R-:W-:Y:S01]  /*0200*/  UMOV UR5, 0x400 ;  /* 0x0000040000057882 */ /* 0x000fe20000000000 */
[----:B------:R-:W-:-:S02]  /*0210*/  LOP3.LUT R7, R7, UR4, RZ, 0xfc, !PT ;  /* 0x0000000407077c12 */ /* 0x000fc4000f8efcff */
[----:B------:R-:W-:Y:S02]  /*0220*/  LOP3.LUT R0, R0, R11, RZ, 0xfc, !PT ;  /* 0x0000000b00007212 */ /* 0x000fe400078efcff */
[----:B------:R-:W-:-:S04]  /*0230*/  LOP3.LUT R8, R8, 0xe0, RZ, 0xc0, !PT ;  /* 0x000000e008087812 */ /* 0x000fc800078ec0ff */
[C---:B------:R-:W-:Y:S02]  /*0240*/  LOP3.LUT R16, R8.reuse, 0x10, RZ, 0xfc, !PT ;  /* 0x0000001008107812 */ /* 0x040fe400078efcff */
[----:B------:R-:W-:Y:S01]  /*0250*/  LOP3.LUT R10, R8, R11, RZ, 0xfc, !PT ;  /* 0x0000000b080a7212 */ /* 0x000fe200078efcff */
[----:B------:R-:W-:Y:S01]  /*0260*/  IMAD R11, R0, 0x10, R7 ;  /* 0x00000010000b7824 */ /* 0x000fe200078e0207 */
[----:B-1----:R-:W-:-:S06]  /*0270*/  UPRMT UR5, UR6, 0x654, UR5 ;  /* 0x0000065406057896 */ /* 0x002fcc0008000005 */
[----:B------:R-:W-:Y:S02]  /*0280*/  LEA.HI R17, R8, UR5, RZ, 0x1e ;  /* 0x0000000508117c11 */ /* 0x000fe4000f8ff0ff */
[----:B------:R-:W-:-:S03]  /*0290*/  LEA.HI R19, R16, UR5, RZ, 0x1e ;  /* 0x0000000510137c11 */ /* 0x000fc6000f8ff0ff */
[C---:B------:R-:W-:Y:S02]  /*02a0*/  IMAD R17, R10.reuse, 0x4, R17 ;  /* 0x000000040a117824 */ /* 0x040fe400078e0211 */
[----:B------:R-:W-:Y:S01]  /*02b0*/  IMAD R19, R10, 0x4, R19 ;  /* 0x000000040a137824 */ /* 0x000fe200078e0213 */
[----:B--2---:R-:W-:Y:S01]  /*02c0*/  FSETP.GEU.AND P1, PT, R4, -R2, PT ;  /* 0x800000020400720b */ /* 0x004fe20003f2e000 */
[----:B------:R-:W-:Y:S01]  /*02d0*/  FADD R8, R2, R4 ;  /* 0x0000000402087221 */ /* 0x000fe20000000000 */
[----:B------:R-:W-:Y:S01]  /*02e0*/  FADD R4, R3, R5 ;  /* 0x0000000503047221 */ /* 0x000fe20000000000 */
[----:B------:R-:W-:Y:S02]  /*02f0*/  FSETP.GEU.AND P2, PT, R5, -R3, PT ;  /* 0x800000030500720b */ /* 0x000fe40003f4e000 */
[----:B------:R-:W-:Y:S01]  /*0300*/  SHF.R.U32.HI R2, RZ, 0x1, R6 ;  /* 0x00000001ff027819 */ /* 0x000fe20000011606 */
[----:B------:R-:W-:Y:S01]  /*0310*/  IMAD.SHL.U32 R6, R6, 0x8, RZ ;  /* 0x0000000806067824 */ /* 0x000fe200078e00ff */
[----:B------:R-:W-:-:S02]  /*0320*/  FSEL R10, R8, RZ, P1 ;  /* 0x000000ff080a7208 */ /* 0x000fc40000800000 */
[----:B------:R-:W-:Y:S02]  /*0330*/  FSEL R8, R4, RZ, P2 ;  /* 0x000000ff04087208 */ /* 0x000fe40001000000 */
[----:B------:R-:W-:Y:S01]  /*0340*/  LOP3.LUT R2, R2, 0x3c, RZ, 0xc0, !PT ;  /* 0x0000003c02027812 */ /* 0x000fe200078ec0ff */
[----:B------:R-:W-:Y:S01]  /*0350*/  STS [R17], R10 ;  /* 0x0000000a11007388 */ /* 0x000fe20000000800 */
[----:B------:R-:W-:Y:S01]  /*0360*/  LOP3.LUT R3, R6, 0x3f8, RZ, 0xc0, !PT ;  /* 0x000003f806037812 */ /* 0x000fe200078ec0ff */
[----:B------:R-:W1:Y:S01]  /*0370*/  LDC.64 R4, c[0x0][0x220] ;  /* 0x00008800ff047b82 */ /* 0x000e620000000a00 */
[----:B------:R-:W-:Y:S01]  /*0380*/  ISETP.GE.AND P1, PT, R7, 0x10, PT ;  /* 0x000000100700780c */ /* 0x000fe20003f26270 */
[----:B------:R-:W-:Y:S01]  /*0390*/  STS [R19+0x40], R8 ;  /* 0x0000400813007388 */ /* 0x000fe20000000800 */
[----:B------:R-:W-:Y:S01]  /*03a0*/  IADD3 R6, R3, UR5, R2 ;  /* 0x0000000503067c10 */ /* 0x000fe2000fffe002 */
[----:B------:R-:W-:-:S04]  /*03b0*/  ULDC.64 UR4, c[0x0][0x228] ;  /* 0x00008a0000047ab9 */ /* 0x000fc80000000a00 */
[----:B------:R-:W-:Y:S01]  /*03c0*/  BAR.SYNC.DEFER_BLOCKING 0x0 ;  /* 0x0000000000007b1d */ /* 0x000fe20000010000 */
[----:B------:R-:W-:Y:S02]  /*03d0*/  FSETP.GTU.AND P3, PT, R10, RZ, PT ;  /* 0x000000ff0a00720b */ /* 0x000fe40003f6c000 */
[----:B------:R-:W-:Y:S02]  /*03e0*/  FSETP.GTU.AND P2, PT, R8, RZ, PT ;  /* 0x000000ff0800720b */ /* 0x000fe40003f4c000 */
[----:B------:R-:W-:Y:S02]  /*03f0*/  SEL R0, RZ, 0x1, P3 ;  /* 0x00000001ff007807 */ /* 0x000fe40001800000 */
[----:B------:R-:W-:Y:S01]  /*0400*/  SEL R7, RZ, 0x100, P2 ;  /* 0x00000100ff077807 */ /* 0x000fe20001000000 */
[----:B-1----:R-:W-:-:S04]  /*0410*/  IMAD.WIDE R4, R11, 0x4, R4 ;  /* 0x000000040b047825 */ /* 0x002fc800078e0204 */
[----:B------:R-:W-:Y:S01]  /*0420*/  IMAD.IADD R11, R0, 0x1, R7 ;  /* 0x00000001000b7824 */ /* 0x000fe200078e0207 */
[----:B------:R-:W-:Y:S04]  /*0430*/  LDS R2, [R6] ;  /* 0x0000000006027984 */ /* 0x000fe80000000800 */
[----:B------:R1:W2:Y:S02]  /*0440*/  LDS R3, [R6+0x4] ;  /* 0x0000040006037984 */ /* 0x0002a40000000800 */
[----:B-1----:R-:W-:-:S04]  /*0450*/  IADD3 R6, P2, R9, UR4, RZ ;  /* 0x0000000409067c10 */ /* 0x002fc8000ff5e0ff */
[----:B------:R-:W-:Y:S01]  /*0460*/  LEA.HI.X.SX32 R7, R9, UR5, 0x1, P2 ;  /* 0x0000000509077c11 */ /* 0x000fe200090f0eff */
[----:B--2---:R1:W-:Y:S01]  /*0470*/  @!P1 STG.E.64 desc[UR8][R4.64], R2 ;  /* 0x0000000204009986 */ /* 0x0043e2000c101b08 */
[----:B------:R-:W-:Y:S07]  /*0480*/  @P0 EXIT ;  /* 0x000000000000094d */ /* 0x000fee0003800000 */
[----:B------:R-:W-:Y:S01]  /*0490*/  STG.E.U16 desc[UR8][R6.64], R11 ;  /* 0x0000000b06007986 */ /* 0x000fe2000c101508 */
[----:B------:R-:W-:Y:S05]  /*04a0*/  EXIT ;  /* 0x000000000000794d */ /* 0x000fea0003800000 */
.L_x_0:
[----:B------:R-:W-:-:S00]  /*04b0*/  BRA `(.L_x_0) ;  /* 0xfffffffc00fc7947 */ /* 0x000fc0000383ffff */
[----:B------:R-:W-:-:S00]  /*04c0*/  NOP ;  /* 0x0000000000007918 */ /* 0x000fc00000000000 */
        /* <DEDUP_REMOVED lines=11> */
.L_x_1:


//--------------------- .nv.shared.triton_poi_fused_convolution_relu_threshold_backward_22 --------------------------
	.section	.nv.shared.triton_poi_fused_convolution_relu_threshold_backward_22,"aw",@nobits
	.sectionflags	@""
	.align	16
	.zero		1024


//--------------------- .nv.constant0.triton_poi_fused_convolution_relu_threshold_backward_22 --------------------------
	.section	.nv.constant0.triton_poi_fused_convolution_relu_threshold_backward_22,"a",@progbits
	.sectionflags	@""
	.align	4
.nv.constant0.triton_poi_fused_convolution_relu_threshold_backward_22:
	.zero		568
